//
// Generated by NVIDIA NVVM Compiler
//
// Compiler Build ID: CL-36424714
// Cuda compilation tools, release 13.0, V13.0.88
// Based on NVVM 20.0.0
//

.version 9.0
.target sm_100
.address_size 64

	// .globl	_Z9matrixAddPiS_S_ii

.visible .entry _Z9matrixAddPiS_S_ii(
	.param .u64 .ptr .align 1 _Z9matrixAddPiS_S_ii_param_0,
	.param .u64 .ptr .align 1 _Z9matrixAddPiS_S_ii_param_1,
	.param .u64 .ptr .align 1 _Z9matrixAddPiS_S_ii_param_2,
	.param .u32 _Z9matrixAddPiS_S_ii_param_3,
	.param .u32 _Z9matrixAddPiS_S_ii_param_4
)
{
	.reg .pred 	%p<4>;
	.reg .b32 	%r<15>;
	.reg .b64 	%rd<11>;

	ld.param.u64 	%rd1, [_Z9matrixAddPiS_S_ii_param_0];
	ld.param.u64 	%rd2, [_Z9matrixAddPiS_S_ii_param_1];
	ld.param.u64 	%rd3, [_Z9matrixAddPiS_S_ii_param_2];
	ld.param.u32 	%r3, [_Z9matrixAddPiS_S_ii_param_3];
	ld.param.u32 	%r4, [_Z9matrixAddPiS_S_ii_param_4];
	mov.u32 	%r5, %ctaid.y;
	mov.u32 	%r6, %ntid.y;
	mov.u32 	%r7, %tid.y;
	mad.lo.s32 	%r1, %r5, %r6, %r7;
	mov.u32 	%r8, %ctaid.x;
	mov.u32 	%r9, %ntid.x;
	mov.u32 	%r10, %tid.x;
	mad.lo.s32 	%r2, %r8, %r9, %r10;
	setp.ge.s32 	%p1, %r1, %r4;
	setp.ge.s32 	%p2, %r2, %r3;
	or.pred  	%p3, %p2, %p1;
	@%p3 bra 	$L__BB0_2;
	cvta.to.global.u64 	%rd4, %rd1;
	cvta.to.global.u64 	%rd5, %rd2;
	cvta.to.global.u64 	%rd6, %rd3;
	mad.lo.s32 	%r11, %r3, %r1, %r2;
	mul.wide.s32 	%rd7, %r11, 4;
	add.s64 	%rd8, %rd4, %rd7;
	ld.global.u32 	%r12, [%rd8];
	add.s64 	%rd9, %rd5, %rd7;
	ld.global.u32 	%r13, [%rd9];
	add.s32 	%r14, %r13, %r12;
	add.s64 	%rd10, %rd6, %rd7;
	st.global.u32 	[%rd10], %r14;
$L__BB0_2:
	ret;

}
	// .globl	_Z15matrixTransposePiS_ii
.visible .entry _Z15matrixTransposePiS_ii(
	.param .u64 .ptr .align 1 _Z15matrixTransposePiS_ii_param_0,
	.param .u64 .ptr .align 1 _Z15matrixTransposePiS_ii_param_1,
	.param .u32 _Z15matrixTransposePiS_ii_param_2,
	.param .u32 _Z15matrixTransposePiS_ii_param_3
)
{
	.reg .pred 	%p<4>;
	.reg .b32 	%r<14>;
	.reg .b64 	%rd<9>;

	ld.param.u64 	%rd1, [_Z15matrixTransposePiS_ii_param_0];
	ld.param.u64 	%rd2, [_Z15matrixTransposePiS_ii_param_1];
	ld.param.u32 	%r3, [_Z15matrixTransposePiS_ii_param_2];
	ld.param.u32 	%r4, [_Z15matrixTransposePiS_ii_param_3];
	mov.u32 	%r5, %ctaid.y;
	mov.u32 	%r6, %ntid.y;
	mov.u32 	%r7, %tid.y;
	mad.lo.s32 	%r1, %r5, %r6, %r7;
	mov.u32 	%r8, %ctaid.x;
	mov.u32 	%r9, %ntid.x;
	mov.u32 	%r10, %tid.x;
	mad.lo.s32 	%r2, %r8, %r9, %r10;
	setp.ge.s32 	%p1, %r1, %r4;
	setp.ge.s32 	%p2, %r2, %r3;
	or.pred  	%p3, %p2, %p1;
	@%p3 bra 	$L__BB1_2;
	cvta.to.global.u64 	%rd3, %rd1;
	cvta.to.global.u64 	%rd4, %rd2;
	mad.lo.s32 	%r11, %r3, %r1, %r2;
	mad.lo.s32 	%r12, %r4, %r2, %r1;
	mul.wide.s32 	%rd5, %r11, 4;
	add.s64 	%rd6, %rd3, %rd5;
	ld.global.u32 	%r13, [%rd6];
	mul.wide.s32 	%rd7, %r12, 4;
	add.s64 	%rd8, %rd4, %rd7;
	st.global.u32 	[%rd8], %r13;
$L__BB1_2:
	ret;

}


// ===== COMPILED SASS (sm_100) =====

	.target	sm_100

	.elftype	@"ET_EXEC"


//--------------------- .note.nv.tkinfo           --------------------------
	.section	.note.nv.tkinfo,"",@"SHT_NOTE"
	.sectionflags	@"SHF_NOTE_NV_TKINFO"
	.tkinfo
        /*0018*/ 	.word	0x00000002
        /*0030*/ 	.string	""
        /*0030*/ 	.string	"ptxas"
        /*0030*/ 	.string	"Cuda compilation tools, release 13.0, V13.0.88"
        /*0030*/ 	.string	"Build cuda_13.0.r13.0/compiler.36424714_0"
        /*0030*/ 	.string	"-arch sm_100 -m 64 "



//--------------------- .note.nv.cuinfo           --------------------------
	.section	.note.nv.cuinfo,"",@"SHT_NOTE"
	.sectionflags	@"SHF_NOTE_NV_CUINFO"
        /*0018*/ 	.short	0x0002
        /*001a*/ 	.short	0x0064
        /*001c*/ 	.short	0x0082
	.zero		2


//--------------------- .nv.info                  --------------------------
	.section	.nv.info,"",@"SHT_CUDA_INFO"
	.align	4


	//----- nvinfo : EIATTR_REGCOUNT
	.align		4
        /*0000*/ 	.byte	0x04, 0x2f
        /*0002*/ 	.short	(.L_1 - .L_0)
	.align		4
.L_0:
        /*0004*/ 	.word	index@(_Z9matrixAddPiS_S_ii)
        /*0008*/ 	.word	0x0000000c


	//----- nvinfo : EIATTR_FRAME_SIZE
	.align		4
.L_1:
        /*000c*/ 	.byte	0x04, 0x11
        /*000e*/ 	.short	(.L_3 - .L_2)
	.align		4
.L_2:
        /*0010*/ 	.word	index@(_Z9matrixAddPiS_S_ii)
        /*0014*/ 	.word	0x00000000


	//----- nvinfo : EIATTR_REGCOUNT
	.align		4
.L_3:
        /*0018*/ 	.byte	0x04, 0x2f
        /*001a*/ 	.short	(.L_5 - .L_4)
	.align		4
.L_4:
        /*001c*/ 	.word	index@(_Z15matrixTransposePiS_ii)
        /*0020*/ 	.word	0x0000000a


	//----- nvinfo : EIATTR_FRAME_SIZE
	.align		4
.L_5:
        /*0024*/ 	.byte	0x04, 0x11
        /*0026*/ 	.short	(.L_7 - .L_6)
	.align		4
.L_6:
        /*0028*/ 	.word	index@(_Z15matrixTransposePiS_ii)
        /*002c*/ 	.word	0x00000000


	//----- nvinfo : EIATTR_MIN_STACK_SIZE
	.align		4
.L_7:
        /*0030*/ 	.byte	0x04, 0x12
        /*0032*/ 	.short	(.L_9 - .L_8)
	.align		4
.L_8:
        /*0034*/ 	.word	index@(_Z15matrixTransposePiS_ii)
        /*0038*/ 	.word	0x00000000


	//----- nvinfo : EIATTR_MIN_STACK_SIZE
	.align		4
.L_9:
        /*003c*/ 	.byte	0x04, 0x12
        /*003e*/ 	.short	(.L_11 - .L_10)
	.align		4
.L_10:
        /*0040*/ 	.word	index@(_Z9matrixAddPiS_S_ii)
        /*0044*/ 	.word	0x00000000
.L_11:


//--------------------- .nv.compat                --------------------------
	.section	.nv.compat,"",@"SHT_CUDA_COMPAT_INFO"
	.align	4
        /*0000*/ 	.byte	0x02, 0x09, 0x00, 0x00, 0x02, 0x02, 0x01, 0x00, 0x02, 0x05, 0x05, 0x00, 0x03, 0x07, 0x01, 0x01
        /*0010*/ 	.byte	0x02, 0x03, 0x00, 0x00, 0x02, 0x06, 0x01, 0x00, 0x04, 0x0b, 0x08, 0x00, 0x09, 0x00, 0x00, 0x00
        /*0020*/ 	.byte	0x00, 0x00, 0x00, 0x00


//--------------------- .nv.info._Z15matrixTransposePiS_ii --------------------------
	.section	.nv.info._Z15matrixTransposePiS_ii,"",@"SHT_CUDA_INFO"
	.sectionflags	@""
	.align	4


	//----- nvinfo : EIATTR_CUDA_API_VERSION
	.align		4
        /*0000*/ 	.byte	0x04, 0x37
        /*0002*/ 	.short	(.L_13 - .L_12)
.L_12:
        /*0004*/ 	.word	0x00000082


	//----- nvinfo : EIATTR_KPARAM_INFO
	.align		4
.L_13:
        /*0008*/ 	.byte	0x04, 0x17
        /*000a*/ 	.short	(.L_15 - .L_14)
.L_14:
        /*000c*/ 	.word	0x00000000
        /*0010*/ 	.short	0x0003
        /*0012*/ 	.short	0x0014
        /*0014*/ 	.byte	0x00, 0xf0, 0x11, 0x00


	//----- nvinfo : EIATTR_KPARAM_INFO
	.align		4
.L_15:
        /*0018*/ 	.byte	0x04, 0x17
        /*001a*/ 	.short	(.L_17 - .L_16)
.L_16:
        /*001c*/ 	.word	0x00000000
        /*0020*/ 	.short	0x0002
        /*0022*/ 	.short	0x0010
        /*0024*/ 	.byte	0x00, 0xf0, 0x11, 0x00


	//----- nvinfo : EIATTR_KPARAM_INFO
	.align		4
.L_17:
        /*0028*/ 	.byte	0x04, 0x17
        /*002a*/ 	.short	(.L_19 - .L_18)
.L_18:
        /*002c*/ 	.word	0x00000000
        /*0030*/ 	.short	0x0001
        /*0032*/ 	.short	0x0008
        /*0034*/ 	.byte	0x00, 0xf5, 0x21, 0x00


	//----- nvinfo : EIATTR_KPARAM_INFO
	.align		4
.L_19:
        /*0038*/ 	.byte	0x04, 0x17
        /*003a*/ 	.short	(.L_21 - .L_20)
.L_20:
        /*003c*/ 	.word	0x00000000
        /*0040*/ 	.short	0x0000
        /*0042*/ 	.short	0x0000
        /*0044*/ 	.byte	0x00, 0xf5, 0x21, 0x00


	//----- nvinfo : EIATTR_SPARSE_MMA_MASK
	.align		4
.L_21:
        /*0048*/ 	.byte	0x03, 0x50
        /*004a*/ 	.short	0x0000


	//----- nvinfo : EIATTR_MAXREG_COUNT
	.align		4
        /*004c*/ 	.byte	0x03, 0x1b
        /*004e*/ 	.short	0x00ff


	//----- nvinfo : EIATTR_MERCURY_ISA_VERSION
	.align		4
        /*0050*/ 	.byte	0x03, 0x5f
        /*0052*/ 	.short	0x0101


	//----- nvinfo : EIATTR_VRC_CTA_INIT_COUNT
	.align		4
        /*0054*/ 	.byte	0x02, 0x4a
	.zero		1
	.zero		1


	//----- nvinfo : EIATTR_EXIT_INSTR_OFFSETS
	.align		4
        /*0058*/ 	.byte	0x04, 0x1c
        /*005a*/ 	.short	(.L_23 - .L_22)


	//   ....[0]....
.L_22:
        /*005c*/ 	.word	0x000000c0


	//   ....[1]....
        /*0060*/ 	.word	0x00000160


	//----- nvinfo : EIATTR_CBANK_PARAM_SIZE
	.align		4
.L_23:
        /*0064*/ 	.byte	0x03, 0x19
        /*0066*/ 	.short	0x0018


	//----- nvinfo : EIATTR_PARAM_CBANK
	.align		4
        /*0068*/ 	.byte	0x04, 0x0a
        /*006a*/ 	.short	(.L_25 - .L_24)
	.align		4
.L_24:
        /*006c*/ 	.word	index@(.nv.constant0._Z15matrixTransposePiS_ii)
        /*0070*/ 	.short	0x0380
        /*0072*/ 	.short	0x0018


	//----- nvinfo : EIATTR_SW_WAR
	.align		4
.L_25:
        /*0074*/ 	.byte	0x04, 0x36
        /*0076*/ 	.short	(.L_27 - .L_26)
.L_26:
        /*0078*/ 	.word	0x00000008
.L_27:


//--------------------- .nv.info._Z9matrixAddPiS_S_ii --------------------------
	.section	.nv.info._Z9matrixAddPiS_S_ii,"",@"SHT_CUDA_INFO"
	.sectionflags	@""
	.align	4


	//----- nvinfo : EIATTR_CUDA_API_VERSION
	.align		4
        /*0000*/ 	.byte	0x04, 0x37
        /*0002*/ 	.short	(.L_29 - .L_28)
.L_28:
        /*0004*/ 	.word	0x00000082


	//----- nvinfo : EIATTR_KPARAM_INFO
	.align		4
.L_29:
        /*0008*/ 	.byte	0x04, 0x17
        /*000a*/ 	.short	(.L_31 - .L_30)
.L_30:
        /*000c*/ 	.word	0x00000000
        /*0010*/ 	.short	0x0004
        /*0012*/ 	.short	0x001c
        /*0014*/ 	.byte	0x00, 0xf0, 0x11, 0x00


	//----- nvinfo : EIATTR_KPARAM_INFO
	.align		4
.L_31:
        /*0018*/ 	.byte	0x04, 0x17
        /*001a*/ 	.short	(.L_33 - .L_32)
.L_32:
        /*001c*/ 	.word	0x00000000
        /*0020*/ 	.short	0x0003
        /*0022*/ 	.short	0x0018
        /*0024*/ 	.byte	0x00, 0xf0, 0x11, 0x00


	//----- nvinfo : EIATTR_KPARAM_INFO
	.align		4
.L_33:
        /*0028*/ 	.byte	0x04, 0x17
        /*002a*/ 	.short	(.L_35 - .L_34)
.L_34:
        /*002c*/ 	.word	0x00000000
        /*0030*/ 	.short	0x0002
        /*0032*/ 	.short	0x0010
        /*0034*/ 	.byte	0x00, 0xf5, 0x21, 0x00


	//----- nvinfo : EIATTR_KPARAM_INFO
	.align		4
.L_35:
        /*0038*/ 	.byte	0x04, 0x17
        /*003a*/ 	.short	(.L_37 - .L_36)
.L_36:
        /*003c*/ 	.word	0x00000000
        /*0040*/ 	.short	0x0001
        /*0042*/ 	.short	0x0008
        /*0044*/ 	.byte	0x00, 0xf5, 0x21, 0x00


	//----- nvinfo : EIATTR_KPARAM_INFO
	.align		4
.L_37:
        /*0048*/ 	.byte	0x04, 0x17
        /*004a*/ 	.short	(.L_39 - .L_38)
.L_38:
        /*004c*/ 	.word	0x00000000
        /*0050*/ 	.short	0x0000
        /*0052*/ 	.short	0x0000
        /*0054*/ 	.byte	0x00, 0xf5, 0x21, 0x00


	//----- nvinfo : EIATTR_SPARSE_MMA_MASK
	.align		4
.L_39:
        /*0058*/ 	.byte	0x03, 0x50
        /*005a*/ 	.short	0x0000


	//----- nvinfo : EIATTR_MAXREG_COUNT
	.align		4
        /*005c*/ 	.byte	0x03, 0x1b
        /*005e*/ 	.short	0x00ff


	//----- nvinfo : EIATTR_MERCURY_ISA_VERSION
	.align		4
        /*0060*/ 	.byte	0x03, 0x5f
        /*0062*/ 	.short	0x0101


	//----- nvinfo : EIATTR_VRC_CTA_INIT_COUNT
	.align		4
        /*0064*/ 	.byte	0x02, 0x4a
	.zero		1
	.zero		1


	//----- nvinfo : EIATTR_EXIT_INSTR_OFFSETS
	.align		4
        /*0068*/ 	.byte	0x04, 0x1c
        /*006a*/ 	.short	(.L_41 - .L_40)


	//   ....[0]....
.L_40:
        /*006c*/ 	.word	0x000000c0


	//   ....[1]....
        /*0070*/ 	.word	0x00000190


	//----- nvinfo : EIATTR_CBANK_PARAM_SIZE
	.align		4
.L_41:
        /*0074*/ 	.byte	0x03, 0x19
        /*0076*/ 	.short	0x0020


	//----- nvinfo : EIATTR_PARAM_CBANK
	.align		4
        /*0078*/ 	.byte	0x04, 0x0a
        /*007a*/ 	.short	(.L_43 - .L_42)
	.align		4
.L_42:
        /*007c*/ 	.word	index@(.nv.constant0._Z9matrixAddPiS_S_ii)
        /*0080*/ 	.short	0x0380
        /*0082*/ 	.short	0x0020


	//----- nvinfo : EIATTR_SW_WAR
	.align		4
.L_43:
        /*0084*/ 	.byte	0x04, 0x36
        /*0086*/ 	.short	(.L_45 - .L_44)
.L_44:
        /*0088*/ 	.word	0x00000008
.L_45:


//--------------------- .nv.callgraph             --------------------------
	.section	.nv.callgraph,"",@"SHT_CUDA_CALLGRAPH"
	.align	4
	.sectionentsize	8
	.align		4
        /*0000*/ 	.word	0x00000000
	.align		4
        /*0004*/ 	.word	0xffffffff
	.align		4
        /*0008*/ 	.word	0x00000000
	.align		4
        /*000c*/ 	.word	0xfffffffe
	.align		4
        /*0010*/ 	.word	0x00000000
	.align		4
        /*0014*/ 	.word	0xfffffffd
	.align		4
        /*0018*/ 	.word	0x00000000
	.align		4
        /*001c*/ 	.word	0xfffffffc


//--------------------- .text._Z15matrixTransposePiS_ii --------------------------
	.section	.text._Z15matrixTransposePiS_ii,"ax",@progbits
	.align	128
        .global         _Z15matrixTransposePiS_ii
        .type           _Z15matrixTransposePiS_ii,@function
        .size           _Z15matrixTransposePiS_ii,(.L_x_2 - _Z15matrixTransposePiS_ii)
        .other          _Z15matrixTransposePiS_ii,@"STO_CUDA_ENTRY STV_DEFAULT"
_Z15matrixTransposePiS_ii:
.text._Z15matrixTransposePiS_ii:
[----:B------:R-:W-:Y:S01]  /*0000*/  LDC R1, c[0x0][0x37c] ;  /* 0x0000df00ff017b82 */ /* 0x000fe20000000800 */
[----:B------:R-:W0:Y:S07]  /*0010*/  S2R R3, SR_TID.Y ;  /* 0x0000000000037919 */ /* 0x000e2e0000002200 */
[----:B------:R-:W0:Y:S01]  /*0020*/  S2UR UR4, SR_CTAID.Y ;  /* 0x00000000000479c3 */ /* 0x000e220000002600 */
[----:B------:R-:W1:Y:S01]  /*0030*/  LDCU.64 UR6, c[0x0][0x390] ;  /* 0x00007200ff0677ac */ /* 0x000e620008000a00 */
[----:B------:R-:W2:Y:S06]  /*0040*/  S2R R2, SR_TID.X ;  /* 0x0000000000027919 */ /* 0x000eac0000002100 */
[----:B------:R-:W0:Y:S08]  /*0050*/  LDC R0, c[0x0][0x364] ;  /* 0x0000d900ff007b82 */ /* 0x000e300000000800 */
[----:B------:R-:W2:Y:S08]  /*0060*/  S2UR UR5, SR_CTAID.X ;  /* 0x00000000000579c3 */ /* 0x000eb00000002500 */
[----:B------:R-:W2:Y:S01]  /*0070*/  LDC R7, c[0x0][0x360] ;  /* 0x0000d800ff077b82 */ /* 0x000ea20000000800 */
[----:B0-----:R-:W-:-:S05]  /*0080*/  IMAD R0, R0, UR4, R3 ;  /* 0x0000000400007c24 */ /* 0x001fca000f8e0203 */
[----:B-1----:R-:W-:Y:S01]  /*0090*/  ISETP.GE.AND P0, PT, R0, UR7, PT ;  /* 0x0000000700007c0c */ /* 0x002fe2000bf06270 */
[----:B--2---:R-:W-:-:S05]  /*00a0*/  IMAD R7, R7, UR5, R2 ;  /* 0x0000000507077c24 */ /* 0x004fca000f8e0202 */
[----:B------:R-:W-:-:S13]  /*00b0*/  ISETP.GE.OR P0, PT, R7, UR6, P0 ;  /* 0x0000000607007c0c */ /* 0x000fda0008706670 */
[----:B------:R-:W-:Y:S05]  /*00c0*/  @P0 EXIT ;  /* 0x000000000000094d */ /* 0x000fea0003800000 */
[----:B------:R-:W0:Y:S01]  /*00d0*/  LDC.64 R2, c[0x0][0x380] ;  /* 0x0000e000ff027b82 */ /* 0x000e220000000a00 */
[----:B------:R-:W1:Y:S01]  /*00e0*/  LDCU.64 UR4, c[0x0][0x358] ;  /* 0x00006b00ff0477ac */ /* 0x000e620008000a00 */
[----:B------:R-:W-:-:S04]  /*00f0*/  IMAD R5, R0, UR6, R7 ;  /* 0x0000000600057c24 */ /* 0x000fc8000f8e0207 */
[----:B0-----:R-:W-:Y:S02]  /*0100*/  IMAD.WIDE R2, R5, 0x4, R2 ;  /* 0x0000000405027825 */ /* 0x001fe400078e0202 */
[----:B------:R-:W0:Y:S04]  /*0110*/  LDC.64 R4, c[0x0][0x388] ;  /* 0x0000e200ff047b82 */ /* 0x000e280000000a00 */
[----:B-1----:R-:W2:Y:S01]  /*0120*/  LDG.E R3, desc[UR4][R2.64] ;  /* 0x0000000402037981 */ /* 0x002ea2000c1e1900 */
[----:B------:R-:W-:-:S04]  /*0130*/  IMAD R7, R7, UR7, R0 ;  /* 0x0000000707077c24 */ /* 0x000fc8000f8e0200 */
[----:B0-----:R-:W-:-:S05]  /*0140*/  IMAD.WIDE R4, R7, 0x4, R4 ;  /* 0x0000000407047825 */ /* 0x001fca00078e0204 */
[----:B--2---:R-:W-:Y:S01]  /*0150*/  STG.E desc[UR4][R4.64], R3 ;  /* 0x0000000304007986 */ /* 0x004fe2000c101904 */
[----:B------:R-:W-:Y:S05]  /*0160*/  EXIT ;  /* 0x000000000000794d */ /* 0x000fea0003800000 */
.L_x_0:
[----:B------:R-:W-:-:S00]  /*0170*/  BRA `(.L_x_0) ;  /* 0xfffffffc00fc7947 */ /* 0x000fc0000383ffff */
[----:B------:R-:W-:-:S00]  /*0180*/  NOP ;  /* 0x0000000000007918 */ /* 0x000fc00000000000 */
[----:B------:R-:W-:-:S00]  /*0190*/  NOP ;  /* 0x0000000000007918 */ /* 0x000fc00000000000 */
[----:B------:R-:W-:-:S00]  /*01a0*/  NOP ;  /* 0x0000000000007918 */ /* 0x000fc00000000000 */
[----:B------:R-:W-:-:S00]  /*01b0*/  NOP ;  /* 0x0000000000007918 */ /* 0x000fc00000000000 */
[----:B------:R-:W-:-:S00]  /*01c0*/  NOP ;  /* 0x0000000000007918 */ /* 0x000fc00000000000 */
[----:B------:R-:W-:-:S00]  /*01d0*/  NOP ;  /* 0x0000000000007918 */ /* 0x000fc00000000000 */
[----:B------:R-:W-:-:S00]  /*01e0*/  NOP ;  /* 0x0000000000007918 */ /* 0x000fc00000000000 */
[----:B------:R-:W-:-:S00]  /*01f0*/  NOP ;  /* 0x0000000000007918 */ /* 0x000fc00000000000 */
.L_x_2:


//--------------------- .text._Z9matrixAddPiS_S_ii --------------------------
	.section	.text._Z9matrixAddPiS_S_ii,"ax",@progbits
	.align	128
        .global         _Z9matrixAddPiS_S_ii
        .type           _Z9matrixAddPiS_S_ii,@function
        .size           _Z9matrixAddPiS_S_ii,(.L_x_3 - _Z9matrixAddPiS_S_ii)
        .other          _Z9matrixAddPiS_S_ii,@"STO_CUDA_ENTRY STV_DEFAULT"
_Z9matrixAddPiS_S_ii:
.text._Z9matrixAddPiS_S_ii:
        /* <DEDUP_REMOVED lines=15> */
[----:B------:R-:W-:-:S06]  /*00f0*/  IMAD R9, R0, UR6, R7 ;  /* 0x0000000600097c24 */ /* 0x000fcc000f8e0207 */
[----:B------:R-:W2:Y:S08]  /*0100*/  LDC.64 R4, c[0x0][0x388] ;  /* 0x0000e200ff047b82 */ /* 0x000eb00000000a00 */
[----:B------:R-:W3:Y:S01]  /*0110*/  LDC.64 R6, c[0x0][0x390] ;  /* 0x0000e400ff067b82 */ /* 0x000ee20000000a00 */
[----:B0-----:R-:W-:-:S06]  /*0120*/  IMAD.WIDE R2, R9, 0x4, R2 ;  /* 0x0000000409027825 */ /* 0x001fcc00078e0202 */
[----:B-1----:R-:W4:Y:S01]  /*0130*/  LDG.E R2, desc[UR4][R2.64] ;  /* 0x0000000402027981 */ /* 0x002f22000c1e1900 */
[----:B--2---:R-:W-:-:S06]  /*0140*/  IMAD.WIDE R4, R9, 0x4, R4 ;  /* 0x0000000409047825 */ /* 0x004fcc00078e0204 */
[----:B------:R-:W4:Y:S01]  /*0150*/  LDG.E R5, desc[UR4][R4.64] ;  /* 0x0000000404057981 */ /* 0x000f22000c1e1900 */
[----:B---3--:R-:W-:Y:S01]  /*0160*/  IMAD.WIDE R6, R9, 0x4, R6 ;  /* 0x0000000409067825 */ /* 0x008fe200078e0206 */
[----:B----4-:R-:W-:-:S05]  /*0170*/  IADD3 R9, PT, PT, R2, R5, RZ ;  /* 0x0000000502097210 */ /* 0x010fca0007ffe0ff */
[----:B------:R-:W-:Y:S01]  /*0180*/  STG.E desc[UR4][R6.64], R9 ;  /* 0x0000000906007986 */ /* 0x000fe2000c101904 */
[----:B------:R-:W-:Y:S05]  /*0190*/  EXIT ;  /* 0x000000000000794d */ /* 0x000fea0003800000 */
.L_x_1:
        /* <DEDUP_REMOVED lines=14> */
.L_x_3:


//--------------------- .nv.shared.reserved.0     --------------------------
	.section	.nv.shared.reserved.0,"aw",@nobits
	.weak		__nv_reservedSMEM_offset_0_alias
	.size		__nv_reservedSMEM_offset_0_alias, 0, 64
	.other		__nv_reservedSMEM_offset_0_alias,@"STO_CUDA_RESERVED_SHARED STV_DEFAULT"
__nv_reservedSMEM_offset_0_alias:
	.zero		0
	.zero		64


//--------------------- .nv.constant0._Z15matrixTransposePiS_ii --------------------------
	.section	.nv.constant0._Z15matrixTransposePiS_ii,"a",@progbits
	.sectionflags	@""
	.align	4
.nv.constant0._Z15matrixTransposePiS_ii:
	.zero		920


//--------------------- .nv.constant0._Z9matrixAddPiS_S_ii --------------------------
	.section	.nv.constant0._Z9matrixAddPiS_S_ii,"a",@progbits
	.sectionflags	@""
	.align	4
.nv.constant0._Z9matrixAddPiS_S_ii:
	.zero		928


//--------------------- SYMBOLS --------------------------

	.type		.nv.reservedSmem.offset0,@object
	.size		.nv.reservedSmem.offset0,0x4
